//
// Generated by NVIDIA NVVM Compiler
//
// Compiler Build ID: CL-36424714
// Cuda compilation tools, release 13.0, V13.0.88
// Based on NVVM 20.0.0
//

.version 9.0
.target sm_100
.address_size 64

	// .globl	_Z10blurKernelPhPKhii

.visible .entry _Z10blurKernelPhPKhii(
	.param .u64 .ptr .align 1 _Z10blurKernelPhPKhii_param_0,
	.param .u64 .ptr .align 1 _Z10blurKernelPhPKhii_param_1,
	.param .u32 _Z10blurKernelPhPKhii_param_2,
	.param .u32 _Z10blurKernelPhPKhii_param_3
)
{
	.reg .pred 	%p<31>;
	.reg .b16 	%rs<4>;
	.reg .b32 	%r<86>;
	.reg .b64 	%rd<23>;

	ld.param.u64 	%rd6, [_Z10blurKernelPhPKhii_param_0];
	ld.param.u64 	%rd7, [_Z10blurKernelPhPKhii_param_1];
	ld.param.u32 	%r42, [_Z10blurKernelPhPKhii_param_2];
	ld.param.u32 	%r44, [_Z10blurKernelPhPKhii_param_3];
	cvta.to.global.u64 	%rd1, %rd7;
	mov.u32 	%r45, %ctaid.x;
	mov.u32 	%r46, %ntid.x;
	mov.u32 	%r47, %tid.x;
	mad.lo.s32 	%r1, %r45, %r46, %r47;
	mov.u32 	%r48, %ctaid.y;
	mov.u32 	%r49, %ntid.y;
	mov.u32 	%r50, %tid.y;
	mad.lo.s32 	%r51, %r48, %r49, %r50;
	setp.ge.s32 	%p3, %r1, %r42;
	setp.ge.s32 	%p4, %r51, %r44;
	or.pred  	%p5, %p3, %p4;
	@%p5 bra 	$L__BB0_20;
	setp.eq.s32 	%p6, %r51, 0;
	add.s32 	%r53, %r51, -1;
	mul.lo.s32 	%r3, %r53, %r42;
	setp.lt.s32 	%p7, %r1, 1;
	cvt.s64.s32 	%rd8, %r3;
	cvt.s64.s32 	%rd2, %r1;
	add.s64 	%rd9, %rd2, %rd8;
	add.s64 	%rd3, %rd1, %rd9;
	mov.b32 	%r70, 0;
	or.pred  	%p8, %p7, %p6;
	mov.u32 	%r71, %r70;
	@%p8 bra 	$L__BB0_3;
	ld.global.u8 	%r70, [%rd3+-1];
	mov.b32 	%r71, 1;
$L__BB0_3:
	setp.eq.s32 	%p9, %r51, 0;
	setp.lt.s32 	%p10, %r1, 0;
	or.pred  	%p11, %p10, %p9;
	@%p11 bra 	$L__BB0_5;
	add.s32 	%r55, %r1, %r3;
	cvt.s64.s32 	%rd10, %r55;
	add.s64 	%rd11, %rd1, %rd10;
	ld.global.u8 	%r56, [%rd11];
	add.s32 	%r70, %r70, %r56;
	add.s32 	%r71, %r71, 1;
$L__BB0_5:
	setp.eq.s32 	%p12, %r51, 0;
	add.s32 	%r57, %r1, 1;
	setp.gt.s32 	%p13, %r1, -2;
	setp.lt.s32 	%p14, %r57, %r42;
	and.pred  	%p1, %p13, %p14;
	not.pred 	%p15, %p1;
	or.pred  	%p16, %p15, %p12;
	@%p16 bra 	$L__BB0_7;
	ld.global.u8 	%r58, [%rd3+1];
	add.s32 	%r70, %r70, %r58;
	add.s32 	%r71, %r71, 1;
$L__BB0_7:
	setp.gt.s32 	%p17, %r1, 0;
	mul.lo.s32 	%r15, %r51, %r42;
	setp.le.s32 	%p18, %r1, %r42;
	and.pred  	%p2, %p17, %p18;
	cvt.s64.s32 	%rd12, %r15;
	add.s64 	%rd13, %rd2, %rd12;
	add.s64 	%rd4, %rd1, %rd13;
	not.pred 	%p19, %p2;
	@%p19 bra 	$L__BB0_9;
	ld.global.u8 	%r59, [%rd4+-1];
	add.s32 	%r70, %r70, %r59;
	add.s32 	%r71, %r71, 1;
$L__BB0_9:
	setp.lt.s32 	%p20, %r1, 0;
	@%p20 bra 	$L__BB0_11;
	add.s32 	%r60, %r1, %r15;
	cvt.s64.s32 	%rd14, %r60;
	add.s64 	%rd15, %rd1, %rd14;
	ld.global.u8 	%r61, [%rd15];
	add.s32 	%r70, %r70, %r61;
	add.s32 	%r71, %r71, 1;
$L__BB0_11:
	@%p15 bra 	$L__BB0_13;
	ld.global.u8 	%r62, [%rd4+1];
	add.s32 	%r70, %r70, %r62;
	add.s32 	%r71, %r71, 1;
$L__BB0_13:
	add.s32 	%r28, %r51, 1;
	setp.ge.u32 	%p22, %r28, %r44;
	add.s32 	%r29, %r15, %r42;
	cvt.s64.s32 	%rd16, %r29;
	add.s64 	%rd17, %rd2, %rd16;
	add.s64 	%rd5, %rd1, %rd17;
	or.pred  	%p24, %p19, %p22;
	@%p24 bra 	$L__BB0_15;
	ld.global.u8 	%r63, [%rd5+-1];
	add.s32 	%r70, %r70, %r63;
	add.s32 	%r71, %r71, 1;
$L__BB0_15:
	setp.ge.u32 	%p25, %r28, %r44;
	setp.lt.s32 	%p26, %r1, 0;
	or.pred  	%p27, %p26, %p25;
	@%p27 bra 	$L__BB0_17;
	add.s32 	%r64, %r1, %r29;
	cvt.s64.s32 	%rd18, %r64;
	add.s64 	%rd19, %rd1, %rd18;
	ld.global.u8 	%r65, [%rd19];
	add.s32 	%r70, %r70, %r65;
	add.s32 	%r71, %r71, 1;
$L__BB0_17:
	setp.ge.u32 	%p28, %r28, %r44;
	or.pred  	%p30, %p15, %p28;
	@%p30 bra 	$L__BB0_19;
	ld.global.u8 	%r66, [%rd5+1];
	add.s32 	%r70, %r70, %r66;
	add.s32 	%r71, %r71, 1;
$L__BB0_19:
	cvt.u16.u32 	%rs1, %r70;
	cvt.u16.u32 	%rs2, %r71;
	div.u16 	%rs3, %rs1, %rs2;
	add.s32 	%r67, %r15, %r1;
	cvt.s64.s32 	%rd20, %r67;
	cvta.to.global.u64 	%rd21, %rd6;
	add.s64 	%rd22, %rd21, %rd20;
	st.global.u8 	[%rd22], %rs3;
$L__BB0_20:
	ret;

}


// ===== COMPILED SASS (sm_100) =====

	.target	sm_100

	.elftype	@"ET_EXEC"


//--------------------- .note.nv.tkinfo           --------------------------
	.section	.note.nv.tkinfo,"",@"SHT_NOTE"
	.sectionflags	@"SHF_NOTE_NV_TKINFO"
	.tkinfo
        /*0018*/ 	.word	0x00000002
        /*0030*/ 	.string	""
        /*0030*/ 	.string	"ptxas"
        /*0030*/ 	.string	"Cuda compilation tools, release 13.0, V13.0.88"
        /*0030*/ 	.string	"Build cuda_13.0.r13.0/compiler.36424714_0"
        /*0030*/ 	.string	"-arch sm_100 -m 64 "



//--------------------- .note.nv.cuinfo           --------------------------
	.section	.note.nv.cuinfo,"",@"SHT_NOTE"
	.sectionflags	@"SHF_NOTE_NV_CUINFO"
        /*0018*/ 	.short	0x0002
        /*001a*/ 	.short	0x0064
        /*001c*/ 	.short	0x0082
	.zero		2


//--------------------- .nv.info                  --------------------------
	.section	.nv.info,"",@"SHT_CUDA_INFO"
	.align	4


	//----- nvinfo : EIATTR_REGCOUNT
	.align		4
        /*0000*/ 	.byte	0x04, 0x2f
        /*0002*/ 	.short	(.L_1 - .L_0)
	.align		4
.L_0:
        /*0004*/ 	.word	index@(_Z10blurKernelPhPKhii)
        /*0008*/ 	.word	0x00000018


	//----- nvinfo : EIATTR_FRAME_SIZE
	.align		4
.L_1:
        /*000c*/ 	.byte	0x04, 0x11
        /*000e*/ 	.short	(.L_3 - .L_2)
	.align		4
.L_2:
        /*0010*/ 	.word	index@($__internal_0_$__cuda_sm20_div_u16)
        /*0014*/ 	.word	0x00000000


	//----- nvinfo : EIATTR_FRAME_SIZE
	.align		4
.L_3:
        /*0018*/ 	.byte	0x04, 0x11
        /*001a*/ 	.short	(.L_5 - .L_4)
	.align		4
.L_4:
        /*001c*/ 	.word	index@(_Z10blurKernelPhPKhii)
        /*0020*/ 	.word	0x00000000


	//----- nvinfo : EIATTR_MIN_STACK_SIZE
	.align		4
.L_5:
        /*0024*/ 	.byte	0x04, 0x12
        /*0026*/ 	.short	(.L_7 - .L_6)
	.align		4
.L_6:
        /*0028*/ 	.word	index@(_Z10blurKernelPhPKhii)
        /*002c*/ 	.word	0x00000000
.L_7:


//--------------------- .nv.compat                --------------------------
	.section	.nv.compat,"",@"SHT_CUDA_COMPAT_INFO"
	.align	4
        /*0000*/ 	.byte	0x02, 0x09, 0x00, 0x00, 0x02, 0x02, 0x01, 0x00, 0x02, 0x05, 0x05, 0x00, 0x03, 0x07, 0x01, 0x01
        /*0010*/ 	.byte	0x02, 0x03, 0x00, 0x00, 0x02, 0x06, 0x01, 0x00, 0x04, 0x0b, 0x08, 0x00, 0x01, 0x00, 0x00, 0x00
        /*0020*/ 	.byte	0x00, 0x00, 0x00, 0x00


//--------------------- .nv.info._Z10blurKernelPhPKhii --------------------------
	.section	.nv.info._Z10blurKernelPhPKhii,"",@"SHT_CUDA_INFO"
	.sectionflags	@""
	.align	4


	//----- nvinfo : EIATTR_CUDA_API_VERSION
	.align		4
        /*0000*/ 	.byte	0x04, 0x37
        /*0002*/ 	.short	(.L_9 - .L_8)
.L_8:
        /*0004*/ 	.word	0x00000082


	//----- nvinfo : EIATTR_KPARAM_INFO
	.align		4
.L_9:
        /*0008*/ 	.byte	0x04, 0x17
        /*000a*/ 	.short	(.L_11 - .L_10)
.L_10:
        /*000c*/ 	.word	0x00000000
        /*0010*/ 	.short	0x0003
        /*0012*/ 	.short	0x0014
        /*0014*/ 	.byte	0x00, 0xf0, 0x11, 0x00


	//----- nvinfo : EIATTR_KPARAM_INFO
	.align		4
.L_11:
        /*0018*/ 	.byte	0x04, 0x17
        /*001a*/ 	.short	(.L_13 - .L_12)
.L_12:
        /*001c*/ 	.word	0x00000000
        /*0020*/ 	.short	0x0002
        /*0022*/ 	.short	0x0010
        /*0024*/ 	.byte	0x00, 0xf0, 0x11, 0x00


	//----- nvinfo : EIATTR_KPARAM_INFO
	.align		4
.L_13:
        /*0028*/ 	.byte	0x04, 0x17
        /*002a*/ 	.short	(.L_15 - .L_14)
.L_14:
        /*002c*/ 	.word	0x00000000
        /*0030*/ 	.short	0x0001
        /*0032*/ 	.short	0x0008
        /*0034*/ 	.byte	0x00, 0xf5, 0x21, 0x00


	//----- nvinfo : EIATTR_KPARAM_INFO
	.align		4
.L_15:
        /*0038*/ 	.byte	0x04, 0x17
        /*003a*/ 	.short	(.L_17 - .L_16)
.L_16:
        /*003c*/ 	.word	0x00000000
        /*0040*/ 	.short	0x0000
        /*0042*/ 	.short	0x0000
        /*0044*/ 	.byte	0x00, 0xf5, 0x21, 0x00


	//----- nvinfo : EIATTR_SPARSE_MMA_MASK
	.align		4
.L_17:
        /*0048*/ 	.byte	0x03, 0x50
        /*004a*/ 	.short	0x0000


	//----- nvinfo : EIATTR_MAXREG_COUNT
	.align		4
        /*004c*/ 	.byte	0x03, 0x1b
        /*004e*/ 	.short	0x00ff


	//----- nvinfo : EIATTR_MERCURY_ISA_VERSION
	.align		4
        /*0050*/ 	.byte	0x03, 0x5f
        /*0052*/ 	.short	0x0101


	//----- nvinfo : EIATTR_VRC_CTA_INIT_COUNT
	.align		4
        /*0054*/ 	.byte	0x02, 0x4a
	.zero		1
	.zero		1


	//----- nvinfo : EIATTR_EXIT_INSTR_OFFSETS
	.align		4
        /*0058*/ 	.byte	0x04, 0x1c
        /*005a*/ 	.short	(.L_19 - .L_18)


	//   ....[0]....
.L_18:
        /*005c*/ 	.word	0x000000c0


	//   ....[1]....
        /*0060*/ 	.word	0x000005a0


	//----- nvinfo : EIATTR_CRS_STACK_SIZE
	.align		4
.L_19:
        /*0064*/ 	.byte	0x04, 0x1e
        /*0066*/ 	.short	(.L_21 - .L_20)
.L_20:
        /*0068*/ 	.word	0x00000000


	//----- nvinfo : EIATTR_CBANK_PARAM_SIZE
	.align		4
.L_21:
        /*006c*/ 	.byte	0x03, 0x19
        /*006e*/ 	.short	0x0018


	//----- nvinfo : EIATTR_PARAM_CBANK
	.align		4
        /*0070*/ 	.byte	0x04, 0x0a
        /*0072*/ 	.short	(.L_23 - .L_22)
	.align		4
.L_22:
        /*0074*/ 	.word	index@(.nv.constant0._Z10blurKernelPhPKhii)
        /*0078*/ 	.short	0x0380
        /*007a*/ 	.short	0x0018


	//----- nvinfo : EIATTR_SW_WAR
	.align		4
.L_23:
        /*007c*/ 	.byte	0x04, 0x36
        /*007e*/ 	.short	(.L_25 - .L_24)
.L_24:
        /*0080*/ 	.word	0x00000008
.L_25:


//--------------------- .nv.callgraph             --------------------------
	.section	.nv.callgraph,"",@"SHT_CUDA_CALLGRAPH"
	.align	4
	.sectionentsize	8
	.align		4
        /*0000*/ 	.word	0x00000000
	.align		4
        /*0004*/ 	.word	0xffffffff
	.align		4
        /*0008*/ 	.word	0x00000000
	.align		4
        /*000c*/ 	.word	0xfffffffe
	.align		4
        /*0010*/ 	.word	0x00000000
	.align		4
        /*0014*/ 	.word	0xfffffffd
	.align		4
        /*0018*/ 	.word	0x00000000
	.align		4
        /*001c*/ 	.word	0xfffffffc


//--------------------- .text._Z10blurKernelPhPKhii --------------------------
	.section	.text._Z10blurKernelPhPKhii,"ax",@progbits
	.align	128
        .global         _Z10blurKernelPhPKhii
        .type           _Z10blurKernelPhPKhii,@function
        .size           _Z10blurKernelPhPKhii,(.L_x_1 - _Z10blurKernelPhPKhii)
        .other          _Z10blurKernelPhPKhii,@"STO_CUDA_ENTRY STV_DEFAULT"
_Z10blurKernelPhPKhii:
.text._Z10blurKernelPhPKhii:
[----:B------:R-:W-:Y:S01]  /*0000*/  LDC R1, c[0x0][0x37c] ;  /* 0x0000df00ff017b82 */ /* 0x000fe20000000800 */
[----:B------:R-:W0:Y:S07]  /*0010*/  S2R R5, SR_TID.Y ;  /* 0x0000000000057919 */ /* 0x000e2e0000002200 */
[----:B------:R-:W1:Y:S01]  /*0020*/  LDC R0, c[0x0][0x360] ;  /* 0x0000d800ff007b82 */ /* 0x000e620000000800 */
[----:B------:R-:W2:Y:S01]  /*0030*/  LDCU.64 UR6, c[0x0][0x390] ;  /* 0x00007200ff0677ac */ /* 0x000ea20008000a00 */
[----:B------:R-:W1:Y:S06]  /*0040*/  S2R R3, SR_TID.X ;  /* 0x0000000000037919 */ /* 0x000e6c0000002100 */
[----:B------:R-:W0:Y:S08]  /*0050*/  S2UR UR5, SR_CTAID.Y ;  /* 0x00000000000579c3 */ /* 0x000e300000002600 */
[----:B------:R-:W0:Y:S08]  /*0060*/  LDC R10, c[0x0][0x364] ;  /* 0x0000d900ff0a7b82 */ /* 0x000e300000000800 */
[----:B------:R-:W1:Y:S01]  /*0070*/  S2UR UR4, SR_CTAID.X ;  /* 0x00000000000479c3 */ /* 0x000e620000002500 */
[----:B0-----:R-:W-:-:S05]  /*0080*/  IMAD R10, R10, UR5, R5 ;  /* 0x000000050a0a7c24 */ /* 0x001fca000f8e0205 */
[----:B--2---:R-:W-:Y:S01]  /*0090*/  ISETP.GE.AND P0, PT, R10, UR7, PT ;  /* 0x000000070a007c0c */ /* 0x004fe2000bf06270 */
[----:B-1----:R-:W-:-:S05]  /*00a0*/  IMAD R0, R0, UR4, R3 ;  /* 0x0000000400007c24 */ /* 0x002fca000f8e0203 */
[----:B------:R-:W-:-:S13]  /*00b0*/  ISETP.GE.OR P0, PT, R0, UR6, P0 ;  /* 0x0000000600007c0c */ /* 0x000fda0008706670 */
[----:B------:R-:W-:Y:S05]  /*00c0*/  @P0 EXIT ;  /* 0x000000000000094d */ /* 0x000fea0003800000 */
[C---:B------:R-:W-:Y:S01]  /*00d0*/  ISETP.NE.AND P2, PT, R10.reuse, RZ, PT ;  /* 0x000000ff0a00720c */ /* 0x040fe20003f45270 */
[----:B------:R-:W0:Y:S01]  /*00e0*/  LDCU.64 UR8, c[0x0][0x388] ;  /* 0x00007100ff0877ac */ /* 0x000e220008000a00 */
[----:B------:R-:W-:Y:S01]  /*00f0*/  VIADD R2, R10, 0xffffffff ;  /* 0xffffffff0a027836 */ /* 0x000fe20000000000 */
[----:B------:R-:W-:Y:S01]  /*0100*/  SHF.R.S32.HI R12, RZ, 0x1f, R0 ;  /* 0x0000001fff0c7819 */ /* 0x000fe20000011400 */
[----:B------:R-:W-:Y:S01]  /*0110*/  IMAD.MOV.U32 R6, RZ, RZ, RZ ;  /* 0x000000ffff067224 */ /* 0x000fe200078e00ff */
[----:B------:R-:W-:Y:S01]  /*0120*/  ISETP.LT.OR P5, PT, R0, RZ, !P2 ;  /* 0x000000ff0000720c */ /* 0x000fe200057a1670 */
[----:B------:R-:W1:Y:S01]  /*0130*/  LDCU.64 UR4, c[0x0][0x358] ;  /* 0x00006b00ff0477ac */ /* 0x000e620008000a00 */
[----:B------:R-:W-:Y:S01]  /*0140*/  IMAD R9, R2, UR6, RZ ;  /* 0x0000000602097c24 */ /* 0x000fe2000f8e02ff */
[----:B------:R-:W-:-:S04]  /*0150*/  ISETP.LT.OR P2, PT, R0, 0x1, !P2 ;  /* 0x000000010000780c */ /* 0x000fc80005741670 */
[----:B------:R-:W-:-:S06]  /*0160*/  SHF.R.S32.HI R3, RZ, 0x1f, R9 ;  /* 0x0000001fff037819 */ /* 0x000fcc0000011409 */
[C-C-:B------:R-:W-:Y:S01]  /*0170*/  @!P5 IMAD.IADD R4, R0.reuse, 0x1, R9.reuse ;  /* 0x000000010004d824 */ /* 0x140fe200078e0209 */
[----:B0-----:R-:W-:-:S04]  /*0180*/  IADD3 R8, P0, P1, R0, UR8, R9 ;  /* 0x0000000800087c10 */ /* 0x001fc8000f91e009 */
[----:B------:R-:W-:Y:S02]  /*0190*/  @!P5 IADD3 R2, P3, PT, R4, UR8, RZ ;  /* 0x000000080402dc10 */ /* 0x000fe4000ff7e0ff */
[----:B------:R-:W-:Y:S02]  /*01a0*/  IADD3.X R9, PT, PT, R12, UR9, R3, P0, P1 ;  /* 0x000000090c097c10 */ /* 0x000fe400087e2403 */
[----:B------:R-:W-:-:S03]  /*01b0*/  @!P5 LEA.HI.X.SX32 R3, R4, UR9, 0x1, P3 ;  /* 0x000000090403dc11 */ /* 0x000fc600098f0eff */
[----:B-1----:R-:W2:Y:S04]  /*01c0*/  @!P2 LDG.E.U8 R6, desc[UR4][R8.64+-0x1] ;  /* 0xffffff040806a981 */ /* 0x002ea8000c1e1100 */
[----:B------:R0:W2:Y:S01]  /*01d0*/  @!P5 LDG.E.U8 R11, desc[UR4][R2.64] ;  /* 0x00000004020bd981 */ /* 0x0000a2000c1e1100 */
[C---:B------:R-:W-:Y:S01]  /*01e0*/  VIADD R4, R0.reuse, 0x1 ;  /* 0x0000000100047836 */ /* 0x040fe20000000000 */
[----:B------:R-:W-:Y:S01]  /*01f0*/  ISETP.GE.AND P6, PT, R0, RZ, PT ;  /* 0x000000ff0000720c */ /* 0x000fe20003fc6270 */
[C---:B------:R-:W-:Y:S02]  /*0200*/  IMAD R7, R10.reuse, UR6, RZ ;  /* 0x000000060a077c24 */ /* 0x040fe4000f8e02ff */
[----:B------:R-:W-:Y:S01]  /*0210*/  VIADD R16, R10, 0x1 ;  /* 0x000000010a107836 */ /* 0x000fe20000000000 */
[----:B------:R-:W-:Y:S01]  /*0220*/  ISETP.GE.AND P1, PT, R4, UR6, PT ;  /* 0x0000000604007c0c */ /* 0x000fe2000bf26270 */
[----:B------:R-:W-:Y:S01]  /*0230*/  VIADD R13, R7, UR6 ;  /* 0x00000006070d7c36 */ /* 0x000fe20008000000 */
[--C-:B------:R-:W-:Y:S01]  /*0240*/  SHF.R.S32.HI R5, RZ, 0x1f, R7.reuse ;  /* 0x0000001fff057819 */ /* 0x100fe20000011407 */
[----:B------:R-:W-:Y:S01]  /*0250*/  IMAD.MOV.U32 R14, RZ, RZ, RZ ;  /* 0x000000ffff0e7224 */ /* 0x000fe200078e00ff */
[----:B------:R-:W-:Y:S01]  /*0260*/  IADD3 R4, P0, P3, R0, UR8, R7 ;  /* 0x0000000800047c10 */ /* 0x000fe2000fb1e007 */
[----:B------:R-:W-:Y:S01]  /*0270*/  @!P2 IMAD.MOV.U32 R14, RZ, RZ, 0x1 ;  /* 0x00000001ff0ea424 */ /* 0x000fe200078e00ff */
[----:B------:R-:W-:-:S02]  /*0280*/  SHF.R.S32.HI R15, RZ, 0x1f, R13 ;  /* 0x0000001fff0f7819 */ /* 0x000fc4000001140d */
[----:B------:R-:W-:Y:S02]  /*0290*/  IADD3.X R5, PT, PT, R12, UR9, R5, P0, P3 ;  /* 0x000000090c057c10 */ /* 0x000fe400087e6405 */
[C---:B0-----:R-:W-:Y:S02]  /*02a0*/  IADD3 R2, P0, P3, R0.reuse, UR8, R13 ;  /* 0x0000000800027c10 */ /* 0x041fe4000fb1e00d */
[----:B------:R-:W-:Y:S02]  /*02b0*/  ISETP.GT.AND P1, PT, R0, -0x2, !P1 ;  /* 0xfffffffe0000780c */ /* 0x000fe40004f24270 */
[----:B------:R-:W-:Y:S01]  /*02c0*/  IADD3.X R3, PT, PT, R12, UR9, R15, P0, P3 ;  /* 0x000000090c037c10 */ /* 0x000fe200087e640f */
[----:B------:R-:W-:Y:S01]  /*02d0*/  @P6 IMAD.IADD R12, R0, 0x1, R7 ;  /* 0x00000001000c6824 */ /* 0x000fe200078e0207 */
[----:B------:R-:W-:Y:S02]  /*02e0*/  ISETP.GE.U32.AND P0, PT, R16, UR7, PT ;  /* 0x0000000710007c0c */ /* 0x000fe4000bf06070 */
[----:B------:R-:W-:-:S02]  /*02f0*/  ISETP.EQ.OR P4, PT, R10, RZ, !P1 ;  /* 0x000000ff0a00720c */ /* 0x000fc40004f82670 */
[C---:B------:R-:W-:Y:S02]  /*0300*/  ISETP.GT.AND P3, PT, R0.reuse, UR6, PT ;  /* 0x0000000600007c0c */ /* 0x040fe4000bf64270 */
[C---:B------:R-:W-:Y:S02]  /*0310*/  ISETP.LT.OR P0, PT, R0.reuse, RZ, P0 ;  /* 0x000000ff0000720c */ /* 0x040fe40000701670 */
[----:B------:R-:W-:Y:S01]  /*0320*/  ISETP.GT.AND P3, PT, R0, RZ, !P3 ;  /* 0x000000ff0000720c */ /* 0x000fe20005f64270 */
[----:B------:R-:W-:Y:S01]  /*0330*/  @!P5 VIADD R14, R14, 0x1 ;  /* 0x000000010e0ed836 */ /* 0x000fe20000000000 */
[----:B------:R-:W-:Y:S01]  /*0340*/  @P6 IADD3 R10, P2, PT, R12, UR8, RZ ;  /* 0x000000080c0a6c10 */ /* 0x000fe2000ff5e0ff */
[----:B------:R-:W3:Y:S04]  /*0350*/  @P1 LDG.E.U8 R17, desc[UR4][R4.64+0x1] ;  /* 0x0000010404111981 */ /* 0x000ee8000c1e1100 */
[----:B------:R-:W4:Y:S04]  /*0360*/  @!P4 LDG.E.U8 R9, desc[UR4][R8.64+0x1] ;  /* 0x000001040809c981 */ /* 0x000f28000c1e1100 */
[----:B------:R-:W-:-:S02]  /*0370*/  @!P0 IMAD.IADD R13, R0, 0x1, R13 ;  /* 0x00000001000d8824 */ /* 0x000fc400078e020d */
[----:B------:R-:W5:Y:S01]  /*0380*/  @P3 LDG.E.U8 R15, desc[UR4][R4.64+-0x1] ;  /* 0xffffff04040f3981 */ /* 0x000f62000c1e1100 */
[----:B--2---:R-:W-:Y:S01]  /*0390*/  @!P5 IMAD.IADD R6, R6, 0x1, R11 ;  /* 0x000000010606d824 */ /* 0x004fe200078e020b */
[----:B------:R-:W-:Y:S02]  /*03a0*/  @P6 LEA.HI.X.SX32 R11, R12, UR9, 0x1, P2 ;  /* 0x000000090c0b6c11 */ /* 0x000fe400090f0eff */
[----:B------:R-:W-:Y:S02]  /*03b0*/  ISETP.GE.U32.OR P5, PT, R16, UR7, !P3 ;  /* 0x0000000710007c0c */ /* 0x000fe4000dfa6470 */
[C---:B------:R-:W-:Y:S02]  /*03c0*/  @!P0 IADD3 R12, P2, PT, R13.reuse, UR8, RZ ;  /* 0x000000080d0c8c10 */ /* 0x040fe4000ff5e0ff */
[----:B------:R-:W2:Y:S02]  /*03d0*/  @P6 LDG.E.U8 R11, desc[UR4][R10.64] ;  /* 0x000000040a0b6981 */ /* 0x000ea4000c1e1100 */
[----:B------:R-:W-:-:S02]  /*03e0*/  @!P0 LEA.HI.X.SX32 R13, R13, UR9, 0x1, P2 ;  /* 0x000000090d0d8c11 */ /* 0x000fc400090f0eff */
[----:B------:R-:W-:-:S04]  /*03f0*/  ISETP.GE.U32.OR P2, PT, R16, UR7, !P1 ;  /* 0x0000000710007c0c */ /* 0x000fc8000cf46470 */
[----:B------:R-:W3:Y:S04]  /*0400*/  @!P0 LDG.E.U8 R13, desc[UR4][R12.64] ;  /* 0x000000040c0d8981 */ /* 0x000ee8000c1e1100 */
[----:B------:R-:W3:Y:S05]  /*0410*/  @!P5 LDG.E.U8 R19, desc[UR4][R2.64+-0x1] ;  /* 0xffffff040213d981 */ /* 0x000eea000c1e1100 */
[----:B------:R-:W3:Y:S01]  /*0420*/  @!P2 LDG.E.U8 R21, desc[UR4][R2.64+0x1] ;  /* 0x000001040215a981 */ /* 0x000ee2000c1e1100 */
[----:B------:R-:W-:-:S04]  /*0430*/  @!P4 VIADD R14, R14, 0x1 ;  /* 0x000000010e0ec836 */ /* 0x000fc80000000000 */
[----:B------:R-:W-:Y:S02]  /*0440*/  @P3 VIADD R14, R14, 0x1 ;  /* 0x000000010e0e3836 */ /* 0x000fe40000000000 */
[----:B----4-:R-:W-:Y:S02]  /*0450*/  @!P4 IMAD.IADD R6, R6, 0x1, R9 ;  /* 0x000000010606c824 */ /* 0x010fe400078e0209 */
[----:B------:R-:W-:Y:S02]  /*0460*/  @P6 VIADD R14, R14, 0x1 ;  /* 0x000000010e0e6836 */ /* 0x000fe40000000000 */
[----:B-----5:R-:W-:Y:S02]  /*0470*/  @P3 IMAD.IADD R6, R6, 0x1, R15 ;  /* 0x0000000106063824 */ /* 0x020fe400078e020f */
[----:B------:R-:W-:-:S04]  /*0480*/  @P1 VIADD R14, R14, 0x1 ;  /* 0x000000010e0e1836 */ /* 0x000fc80000000000 */
[----:B------:R-:W-:-:S04]  /*0490*/  @!P5 VIADD R14, R14, 0x1 ;  /* 0x000000010e0ed836 */ /* 0x000fc80000000000 */
[----:B------:R-:W-:-:S04]  /*04a0*/  @!P0 VIADD R14, R14, 0x1 ;  /* 0x000000010e0e8836 */ /* 0x000fc80000000000 */
[----:B------:R-:W-:-:S05]  /*04b0*/  @!P2 VIADD R14, R14, 0x1 ;  /* 0x000000010e0ea836 */ /* 0x000fca0000000000 */
[----:B------:R-:W-:Y:S01]  /*04c0*/  LOP3.LUT R14, R14, 0xffff, RZ, 0xc0, !PT ;  /* 0x0000ffff0e0e7812 */ /* 0x000fe200078ec0ff */
[----:B--2---:R-:W-:-:S04]  /*04d0*/  @P6 IMAD.IADD R6, R6, 0x1, R11 ;  /* 0x0000000106066824 */ /* 0x004fc800078e020b */
[----:B---3--:R-:W-:-:S04]  /*04e0*/  @P1 IMAD.IADD R6, R6, 0x1, R17 ;  /* 0x0000000106061824 */ /* 0x008fc800078e0211 */
[----:B------:R-:W-:-:S04]  /*04f0*/  @!P5 IMAD.IADD R6, R6, 0x1, R19 ;  /* 0x000000010606d824 */ /* 0x000fc800078e0213 */
[----:B------:R-:W-:-:S04]  /*0500*/  @!P0 IMAD.IADD R6, R6, 0x1, R13 ;  /* 0x0000000106068824 */ /* 0x000fc800078e020d */
[----:B------:R-:W-:-:S05]  /*0510*/  @!P2 IMAD.IADD R6, R6, 0x1, R21 ;  /* 0x000000010606a824 */ /* 0x000fca00078e0215 */
[----:B------:R-:W-:Y:S02]  /*0520*/  LOP3.LUT R5, R6, 0xffff, RZ, 0xc0, !PT ;  /* 0x0000ffff06057812 */ /* 0x000fe400078ec0ff */
[----:B------:R-:W-:-:S07]  /*0530*/  MOV R6, 0x550 ;  /* 0x0000055000067802 */ /* 0x000fce0000000f00 */
[----:B------:R-:W-:Y:S05]  /*0540*/  CALL.REL.NOINC `($__internal_0_$__cuda_sm20_div_u16) ;  /* 0x0000000000187944 */ /* 0x000fea0003c00000 */
[----:B------:R-:W0:Y:S01]  /*0550*/  LDCU.64 UR6, c[0x0][0x380] ;  /* 0x00007000ff0677ac */ /* 0x000e220008000a00 */
[----:B------:R-:W-:-:S05]  /*0560*/  IMAD.IADD R0, R0, 0x1, R7 ;  /* 0x0000000100007824 */ /* 0x000fca00078e0207 */
[----:B0-----:R-:W-:-:S04]  /*0570*/  IADD3 R2, P0, PT, R0, UR6, RZ ;  /* 0x0000000600027c10 */ /* 0x001fc8000ff1e0ff */
[----:B------:R-:W-:-:S05]  /*0580*/  LEA.HI.X.SX32 R3, R0, UR7, 0x1, P0 ;  /* 0x0000000700037c11 */ /* 0x000fca00080f0eff */
[----:B------:R-:W-:Y:S01]  /*0590*/  STG.E.U8 desc[UR4][R2.64], R9 ;  /* 0x0000000902007986 */ /* 0x000fe2000c101104 */
[----:B------:R-:W-:Y:S05]  /*05a0*/  EXIT ;  /* 0x000000000000794d */ /* 0x000fea0003800000 */
        .weak           $__internal_0_$__cuda_sm20_div_u16
        .type           $__internal_0_$__cuda_sm20_div_u16,@function
        .size           $__internal_0_$__cuda_sm20_div_u16,(.L_x_1 - $__internal_0_$__cuda_sm20_div_u16)
$__internal_0_$__cuda_sm20_div_u16:
[----:B------:R-:W0:Y:S01]  /*05b0*/  I2F.U16 R2, R14 ;  /* 0x0000000e00027306 */ /* 0x000e220000101000 */
[----:B------:R-:W-:Y:S01]  /*05c0*/  IMAD.MOV.U32 R3, RZ, RZ, 0x4b800000 ;  /* 0x4b800000ff037424 */ /* 0x000fe200078e00ff */
[C---:B0-----:R-:W-:Y:S02]  /*05d0*/  FSETP.GEU.AND P1, PT, |R2|.reuse, 1.175494350822287508e-38, PT ;  /* 0x008000000200780b */ /* 0x041fe40003f2e200 */
[----:B------:R-:W-:Y:S02]  /*05e0*/  FSETP.GT.AND P0, PT, |R2|, 8.50705917302346158658e+37, PT ;  /* 0x7e8000000200780b */ /* 0x000fe40003f04200 */
[----:B------:R-:W-:-:S04]  /*05f0*/  FSEL R3, R3, 1, !P1 ;  /* 0x3f80000003037808 */ /* 0x000fc80004800000 */
[----:B------:R-:W-:Y:S02]  /*0600*/  FSEL R3, R3, 0.25, !P0 ;  /* 0x3e80000003037808 */ /* 0x000fe40004000000 */
[----:B------:R-:W-:-:S03]  /*0610*/  ISETP.NE.U32.AND P0, PT, R14, RZ, PT ;  /* 0x000000ff0e00720c */ /* 0x000fc60003f05070 */
[----:B------:R-:W-:Y:S01]  /*0620*/  FMUL R4, R2, R3 ;  /* 0x0000000302047220 */ /* 0x000fe20000400000 */
[----:B------:R-:W-:-:S04]  /*0630*/  LOP3.LUT R2, R5, 0xffff, RZ, 0xc0, !PT ;  /* 0x0000ffff05027812 */ /* 0x000fc800078ec0ff */
[----:B------:R-:W-:Y:S01]  /*0640*/  I2FP.F32.U32.RZ R2, R2 ;  /* 0x0000000200027245 */ /* 0x000fe2000020d000 */
[----:B------:R-:W0:Y:S02]  /*0650*/  MUFU.RCP R4, R4 ;  /* 0x0000000400047308 */ /* 0x000e240000001000 */
[----:B0-----:R-:W-:-:S04]  /*0660*/  FMUL R3, R3, R4 ;  /* 0x0000000403037220 */ /* 0x001fc80000400000 */
[----:B------:R-:W-:-:S04]  /*0670*/  VIADD R3, R3, 0x2 ;  /* 0x0000000203037836 */ /* 0x000fc80000000000 */
[----:B------:R-:W-:Y:S01]  /*0680*/  FMUL.RZ R5, R2, R3 ;  /* 0x0000000302057220 */ /* 0x000fe2000040c000 */
[----:B------:R-:W-:Y:S02]  /*0690*/  IMAD.MOV.U32 R2, RZ, RZ, R6 ;  /* 0x000000ffff027224 */ /* 0x000fe400078e0006 */
[----:B------:R-:W-:-:S03]  /*06a0*/  IMAD.MOV.U32 R3, RZ, RZ, 0x0 ;  /* 0x00000000ff037424 */ /* 0x000fc600078e00ff */
[----:B------:R-:W0:Y:S02]  /*06b0*/  F2I.U32.TRUNC.NTZ R5, R5 ;  /* 0x0000000500057305 */ /* 0x000e24000020f000 */
[----:B0-----:R-:W-:Y:S01]  /*06c0*/  LOP3.LUT R9, R5, 0xffff, RZ, 0xc0, !PT ;  /* 0x0000ffff05097812 */ /* 0x001fe200078ec0ff */
[----:B------:R-:W-:Y:S01]  /*06d0*/  @!P0 IMAD.MOV.U32 R9, RZ, RZ, -0x1 ;  /* 0xffffffffff098424 */ /* 0x000fe200078e00ff */
[----:B------:R-:W-:Y:S06]  /*06e0*/  RET.REL.NODEC R2 `(_Z10blurKernelPhPKhii) ;  /* 0xfffffff802447950 */ /* 0x000fec0003c3ffff */
.L_x_0:
[----:B------:R-:W-:-:S00]  /*06f0*/  BRA `(.L_x_0) ;  /* 0xfffffffc00fc7947 */ /* 0x000fc0000383ffff */
[----:B------:R-:W-:-:S00]  /*0700*/  NOP ;  /* 0x0000000000007918 */ /* 0x000fc00000000000 */
[----:B------:R-:W-:-:S00]  /*0710*/  NOP ;  /* 0x0000000000007918 */ /* 0x000fc00000000000 */
[----:B------:R-:W-:-:S00]  /*0720*/  NOP ;  /* 0x0000000000007918 */ /* 0x000fc00000000000 */
[----:B------:R-:W-:-:S00]  /*0730*/  NOP ;  /* 0x0000000000007918 */ /* 0x000fc00000000000 */
[----:B------:R-:W-:-:S00]  /*0740*/  NOP ;  /* 0x0000000000007918 */ /* 0x000fc00000000000 */
[----:B------:R-:W-:-:S00]  /*0750*/  NOP ;  /* 0x0000000000007918 */ /* 0x000fc00000000000 */
[----:B------:R-:W-:-:S00]  /*0760*/  NOP ;  /* 0x0000000000007918 */ /* 0x000fc00000000000 */
[----:B------:R-:W-:-:S00]  /*0770*/  NOP ;  /* 0x0000000000007918 */ /* 0x000fc00000000000 */
.L_x_1:


//--------------------- .nv.shared.reserved.0     --------------------------
	.section	.nv.shared.reserved.0,"aw",@nobits
	.weak		__nv_reservedSMEM_offset_0_alias
	.size		__nv_reservedSMEM_offset_0_alias, 0, 64
	.other		__nv_reservedSMEM_offset_0_alias,@"STO_CUDA_RESERVED_SHARED STV_DEFAULT"
__nv_reservedSMEM_offset_0_alias:
	.zero		0
	.zero		64


//--------------------- .nv.constant0._Z10blurKernelPhPKhii --------------------------
	.section	.nv.constant0._Z10blurKernelPhPKhii,"a",@progbits
	.sectionflags	@""
	.align	4
.nv.constant0._Z10blurKernelPhPKhii:
	.zero		920


//--------------------- SYMBOLS --------------------------

	.type		.nv.reservedSmem.offset0,@object
	.size		.nv.reservedSmem.offset0,0x4
